//
// Generated by NVIDIA NVVM Compiler
//
// Compiler Build ID: CL-36424714
// Cuda compilation tools, release 13.0, V13.0.88
// Based on NVVM 20.0.0
//

.version 9.0
.target sm_100
.address_size 64

	// .globl	default_function_kernel

.visible .entry default_function_kernel(
	.param .u64 .ptr .align 1 default_function_kernel_param_0,
	.param .u64 .ptr .align 1 default_function_kernel_param_1
)
.maxntid 16
{
	.reg .pred 	%p<3>;
	.reg .b32 	%r<19>;
	.reg .b32 	%f<13>;
	.reg .b64 	%rd<9>;

	ld.param.u64 	%rd3, [default_function_kernel_param_0];
	ld.param.u64 	%rd4, [default_function_kernel_param_1];
	cvta.to.global.u64 	%rd5, %rd3;
	cvta.to.global.u64 	%rd6, %rd4;
	mov.u32 	%r2, %ctaid.x;
	shl.b32 	%r3, %r2, 4;
	mov.u32 	%r4, %tid.x;
	or.b32  	%r5, %r3, %r4;
	mul.wide.u32 	%rd7, %r5, 4;
	add.s64 	%rd1, %rd6, %rd7;
	mad.lo.s32 	%r6, %r2, -14, %r5;
	mul.hi.u32 	%r7, %r6, 613566757;
	sub.s32 	%r8, %r6, %r7;
	shr.u32 	%r9, %r8, 1;
	add.s32 	%r10, %r9, %r7;
	shr.u32 	%r11, %r10, 2;
	mul.lo.s32 	%r12, %r11, 7;
	sub.s32 	%r1, %r6, %r12;
	shl.b32 	%r13, %r1, 1;
	mul.hi.u32 	%r14, %r5, -1840700269;
	shr.u32 	%r15, %r14, 2;
	mad.lo.s32 	%r16, %r15, 13, %r13;
	add.s32 	%r17, %r16, -1;
	setp.eq.s32 	%p1, %r1, 0;
	mul.wide.s32 	%rd8, %r17, 4;
	add.s64 	%rd2, %rd5, %rd8;
	mov.f32 	%f11, 0fFF7FFFFD;
	@%p1 bra 	$L__BB0_2;
	ld.global.nc.f32 	%f11, [%rd2];
$L__BB0_2:
	max.f32 	%f8, %f11, 0fFF7FFFFD;
	ld.global.nc.f32 	%f9, [%rd2+4];
	max.f32 	%f3, %f8, %f9;
	xor.b32  	%r18, %r1, 6;
	setp.lt.u32 	%p2, %r18, 2;
	mov.f32 	%f12, 0fFF7FFFFD;
	@%p2 bra 	$L__BB0_4;
	ld.global.nc.f32 	%f12, [%rd2+8];
$L__BB0_4:
	max.f32 	%f10, %f3, %f12;
	st.global.f32 	[%rd1], %f10;
	ret;

}


// ===== COMPILED SASS (sm_100) =====

	.target	sm_100

	.elftype	@"ET_EXEC"


//--------------------- .note.nv.tkinfo           --------------------------
	.section	.note.nv.tkinfo,"",@"SHT_NOTE"
	.sectionflags	@"SHF_NOTE_NV_TKINFO"
	.tkinfo
        /*0018*/ 	.word	0x00000002
        /*0030*/ 	.string	""
        /*0030*/ 	.string	"ptxas"
        /*0030*/ 	.string	"Cuda compilation tools, release 13.0, V13.0.88"
        /*0030*/ 	.string	"Build cuda_13.0.r13.0/compiler.36424714_0"
        /*0030*/ 	.string	"-arch sm_100 -m 64 "



//--------------------- .note.nv.cuinfo           --------------------------
	.section	.note.nv.cuinfo,"",@"SHT_NOTE"
	.sectionflags	@"SHF_NOTE_NV_CUINFO"
        /*0018*/ 	.short	0x0002
        /*001a*/ 	.short	0x0064
        /*001c*/ 	.short	0x0082
	.zero		2


//--------------------- .nv.info                  --------------------------
	.section	.nv.info,"",@"SHT_CUDA_INFO"
	.align	4


	//----- nvinfo : EIATTR_REGCOUNT
	.align		4
        /*0000*/ 	.byte	0x04, 0x2f
        /*0002*/ 	.short	(.L_1 - .L_0)
	.align		4
.L_0:
        /*0004*/ 	.word	index@(default_function_kernel)
        /*0008*/ 	.word	0x0000000c


	//----- nvinfo : EIATTR_FRAME_SIZE
	.align		4
.L_1:
        /*000c*/ 	.byte	0x04, 0x11
        /*000e*/ 	.short	(.L_3 - .L_2)
	.align		4
.L_2:
        /*0010*/ 	.word	index@(default_function_kernel)
        /*0014*/ 	.word	0x00000000


	//----- nvinfo : EIATTR_MIN_STACK_SIZE
	.align		4
.L_3:
        /*0018*/ 	.byte	0x04, 0x12
        /*001a*/ 	.short	(.L_5 - .L_4)
	.align		4
.L_4:
        /*001c*/ 	.word	index@(default_function_kernel)
        /*0020*/ 	.word	0x00000000
.L_5:


//--------------------- .nv.compat                --------------------------
	.section	.nv.compat,"",@"SHT_CUDA_COMPAT_INFO"
	.align	4
        /*0000*/ 	.byte	0x02, 0x09, 0x00, 0x00, 0x02, 0x02, 0x01, 0x00, 0x02, 0x05, 0x05, 0x00, 0x03, 0x07, 0x01, 0x01
        /*0010*/ 	.byte	0x02, 0x03, 0x00, 0x00, 0x02, 0x06, 0x01, 0x00, 0x04, 0x0b, 0x08, 0x00, 0x09, 0x00, 0x00, 0x00
        /*0020*/ 	.byte	0x00, 0x00, 0x00, 0x00


//--------------------- .nv.info.default_function_kernel --------------------------
	.section	.nv.info.default_function_kernel,"",@"SHT_CUDA_INFO"
	.sectionflags	@""
	.align	4


	//----- nvinfo : EIATTR_CUDA_API_VERSION
	.align		4
        /*0000*/ 	.byte	0x04, 0x37
        /*0002*/ 	.short	(.L_7 - .L_6)
.L_6:
        /*0004*/ 	.word	0x00000082


	//----- nvinfo : EIATTR_KPARAM_INFO
	.align		4
.L_7:
        /*0008*/ 	.byte	0x04, 0x17
        /*000a*/ 	.short	(.L_9 - .L_8)
.L_8:
        /*000c*/ 	.word	0x00000000
        /*0010*/ 	.short	0x0001
        /*0012*/ 	.short	0x0008
        /*0014*/ 	.byte	0x00, 0xf5, 0x21, 0x00


	//----- nvinfo : EIATTR_KPARAM_INFO
	.align		4
.L_9:
        /*0018*/ 	.byte	0x04, 0x17
        /*001a*/ 	.short	(.L_11 - .L_10)
.L_10:
        /*001c*/ 	.word	0x00000000
        /*0020*/ 	.short	0x0000
        /*0022*/ 	.short	0x0000
        /*0024*/ 	.byte	0x00, 0xf5, 0x21, 0x00


	//----- nvinfo : EIATTR_SPARSE_MMA_MASK
	.align		4
.L_11:
        /*0028*/ 	.byte	0x03, 0x50
        /*002a*/ 	.short	0x0000


	//----- nvinfo : EIATTR_MAXREG_COUNT
	.align		4
        /*002c*/ 	.byte	0x03, 0x1b
        /*002e*/ 	.short	0x00ff


	//----- nvinfo : EIATTR_MERCURY_ISA_VERSION
	.align		4
        /*0030*/ 	.byte	0x03, 0x5f
        /*0032*/ 	.short	0x0101


	//----- nvinfo : EIATTR_VRC_CTA_INIT_COUNT
	.align		4
        /*0034*/ 	.byte	0x02, 0x4a
	.zero		1
	.zero		1


	//----- nvinfo : EIATTR_EXIT_INSTR_OFFSETS
	.align		4
        /*0038*/ 	.byte	0x04, 0x1c
        /*003a*/ 	.short	(.L_13 - .L_12)


	//   ....[0]....
.L_12:
        /*003c*/ 	.word	0x00000200


	//----- nvinfo : EIATTR_MAX_THREADS
	.align		4
.L_13:
        /*0040*/ 	.byte	0x04, 0x05
        /*0042*/ 	.short	(.L_15 - .L_14)
.L_14:
        /*0044*/ 	.word	0x00000010
        /*0048*/ 	.word	0x00000001
        /*004c*/ 	.word	0x00000001


	//----- nvinfo : EIATTR_CBANK_PARAM_SIZE
	.align		4
.L_15:
        /*0050*/ 	.byte	0x03, 0x19
        /*0052*/ 	.short	0x0010


	//----- nvinfo : EIATTR_PARAM_CBANK
	.align		4
        /*0054*/ 	.byte	0x04, 0x0a
        /*0056*/ 	.short	(.L_17 - .L_16)
	.align		4
.L_16:
        /*0058*/ 	.word	index@(.nv.constant0.default_function_kernel)
        /*005c*/ 	.short	0x0380
        /*005e*/ 	.short	0x0010


	//----- nvinfo : EIATTR_SW_WAR
	.align		4
.L_17:
        /*0060*/ 	.byte	0x04, 0x36
        /*0062*/ 	.short	(.L_19 - .L_18)
.L_18:
        /*0064*/ 	.word	0x00000008
.L_19:


//--------------------- .nv.callgraph             --------------------------
	.section	.nv.callgraph,"",@"SHT_CUDA_CALLGRAPH"
	.align	4
	.sectionentsize	8
	.align		4
        /*0000*/ 	.word	0x00000000
	.align		4
        /*0004*/ 	.word	0xffffffff
	.align		4
        /*0008*/ 	.word	0x00000000
	.align		4
        /*000c*/ 	.word	0xfffffffe
	.align		4
        /*0010*/ 	.word	0x00000000
	.align		4
        /*0014*/ 	.word	0xfffffffd
	.align		4
        /*0018*/ 	.word	0x00000000
	.align		4
        /*001c*/ 	.word	0xfffffffc


//--------------------- .text.default_function_kernel --------------------------
	.section	.text.default_function_kernel,"ax",@progbits
	.align	128
        .global         default_function_kernel
        .type           default_function_kernel,@function
        .size           default_function_kernel,(.L_x_1 - default_function_kernel)
        .other          default_function_kernel,@"STO_CUDA_ENTRY STV_DEFAULT"
default_function_kernel:
.text.default_function_kernel:
[----:B------:R-:W-:Y:S01]  /*0000*/  LDC R1, c[0x0][0x37c] ;  /* 0x0000df00ff017b82 */ /* 0x000fe20000000800 */
[----:B------:R-:W0:Y:S07]  /*0010*/  S2R R2, SR_CTAID.X ;  /* 0x0000000000027919 */ /* 0x000e2e0000002500 */
[----:B------:R-:W1:Y:S01]  /*0020*/  LDC.64 R4, c[0x0][0x380] ;  /* 0x0000e000ff047b82 */ /* 0x000e620000000a00 */
[----:B------:R-:W2:Y:S01]  /*0030*/  LDCU.64 UR4, c[0x0][0x358] ;  /* 0x00006b00ff0477ac */ /* 0x000ea20008000a00 */
[----:B------:R-:W-:Y:S01]  /*0040*/  IMAD.MOV.U32 R6, RZ, RZ, -0x800003 ;  /* 0xff7ffffdff067424 */ /* 0x000fe200078e00ff */
[----:B------:R-:W3:Y:S01]  /*0050*/  S2R R7, SR_TID.X ;  /* 0x0000000000077919 */ /* 0x000ee20000002100 */
[----:B0-----:R-:W-:-:S05]  /*0060*/  IMAD.SHL.U32 R0, R2, 0x10, RZ ;  /* 0x0000001002007824 */ /* 0x001fca00078e00ff */
[----:B---3--:R-:W-:-:S05]  /*0070*/  LOP3.LUT R7, R0, R7, RZ, 0xfc, !PT ;  /* 0x0000000700077212 */ /* 0x008fca00078efcff */
[----:B------:R-:W-:-:S04]  /*0080*/  IMAD R0, R2, -0xe, R7 ;  /* 0xfffffff202007824 */ /* 0x000fc800078e0207 */
[----:B------:R-:W-:-:S04]  /*0090*/  IMAD.HI.U32 R3, R0, 0x24924925, RZ ;  /* 0x2492492500037827 */ /* 0x000fc800078e00ff */
[----:B------:R-:W-:-:S05]  /*00a0*/  IMAD.IADD R2, R0, 0x1, -R3 ;  /* 0x0000000100027824 */ /* 0x000fca00078e0a03 */
[----:B------:R-:W-:-:S04]  /*00b0*/  LEA.HI R2, R2, R3, RZ, 0x1f ;  /* 0x0000000302027211 */ /* 0x000fc800078ff8ff */
[----:B------:R-:W-:Y:S01]  /*00c0*/  SHF.R.U32.HI R3, RZ, 0x2, R2 ;  /* 0x00000002ff037819 */ /* 0x000fe20000011602 */
[----:B------:R-:W-:-:S04]  /*00d0*/  IMAD.HI.U32 R2, R7, -0x6db6db6d, RZ ;  /* 0x9249249307027827 */ /* 0x000fc800078e00ff */
[----:B------:R-:W-:Y:S01]  /*00e0*/  IMAD R3, R3, -0x7, R0 ;  /* 0xfffffff903037824 */ /* 0x000fe200078e0200 */
[----:B------:R-:W-:-:S04]  /*00f0*/  SHF.R.U32.HI R9, RZ, 0x2, R2 ;  /* 0x00000002ff097819 */ /* 0x000fc80000011602 */
[C---:B------:R-:W-:Y:S02]  /*0100*/  SHF.L.U32 R0, R3.reuse, 0x1, RZ ;  /* 0x0000000103007819 */ /* 0x040fe400000006ff */
[C---:B------:R-:W-:Y:S02]  /*0110*/  ISETP.NE.AND P0, PT, R3.reuse, RZ, PT ;  /* 0x000000ff0300720c */ /* 0x040fe40003f05270 */
[----:B------:R-:W-:Y:S01]  /*0120*/  LOP3.LUT R2, R3, 0x6, RZ, 0x3c, !PT ;  /* 0x0000000603027812 */ /* 0x000fe200078e3cff */
[----:B------:R-:W-:-:S03]  /*0130*/  IMAD R0, R9, 0xd, R0 ;  /* 0x0000000d09007824 */ /* 0x000fc600078e0200 */
[----:B------:R-:W-:Y:S01]  /*0140*/  ISETP.GE.U32.AND P1, PT, R2, 0x2, PT ;  /* 0x000000020200780c */ /* 0x000fe20003f26070 */
[----:B------:R-:W-:Y:S01]  /*0150*/  VIADD R3, R0, 0xffffffff ;  /* 0xffffffff00037836 */ /* 0x000fe20000000000 */
[----:B------:R-:W-:-:S03]  /*0160*/  MOV R0, 0xff7ffffd ;  /* 0xff7ffffd00007802 */ /* 0x000fc60000000f00 */
[----:B-1----:R-:W-:Y:S02]  /*0170*/  IMAD.WIDE R4, R3, 0x4, R4 ;  /* 0x0000000403047825 */ /* 0x002fe400078e0204 */
[----:B------:R-:W0:Y:S03]  /*0180*/  LDC.64 R2, c[0x0][0x388] ;  /* 0x0000e200ff027b82 */ /* 0x000e260000000a00 */
[----:B--2---:R-:W2:Y:S04]  /*0190*/  @P0 LDG.E.CONSTANT R0, desc[UR4][R4.64] ;  /* 0x0000000404000981 */ /* 0x004ea8000c1e9900 */
[----:B------:R-:W2:Y:S04]  /*01a0*/  LDG.E.CONSTANT R9, desc[UR4][R4.64+0x4] ;  /* 0x0000040404097981 */ /* 0x000ea8000c1e9900 */
[----:B------:R-:W3:Y:S01]  /*01b0*/  @P1 LDG.E.CONSTANT R6, desc[UR4][R4.64+0x8] ;  /* 0x0000080404061981 */ /* 0x000ee2000c1e9900 */
[----:B0-----:R-:W-:Y:S01]  /*01c0*/  IMAD.WIDE.U32 R2, R7, 0x4, R2 ;  /* 0x0000000407027825 */ /* 0x001fe200078e0002 */
[----:B--2---:R-:W-:-:S04]  /*01d0*/  FMNMX3 R9, R0, -3.40282306073709652508e+38, R9, !PT ;  /* 0xff7ffffd00097876 */ /* 0x004fc80007800009 */
[----:B---3--:R-:W-:-:S05]  /*01e0*/  FMNMX R7, R9, R6, !PT ;  /* 0x0000000609077209 */ /* 0x008fca0007800000 */
[----:B------:R-:W-:Y:S01]  /*01f0*/  STG.E desc[UR4][R2.64], R7 ;  /* 0x0000000702007986 */ /* 0x000fe2000c101904 */
[----:B------:R-:W-:Y:S05]  /*0200*/  EXIT ;  /* 0x000000000000794d */ /* 0x000fea0003800000 */
.L_x_0:
[----:B------:R-:W-:-:S00]  /*0210*/  BRA `(.L_x_0) ;  /* 0xfffffffc00fc7947 */ /* 0x000fc0000383ffff */
[----:B------:R-:W-:-:S00]  /*0220*/  NOP ;  /* 0x0000000000007918 */ /* 0x000fc00000000000 */
        /* <DEDUP_REMOVED lines=13> */
.L_x_1:


//--------------------- .nv.shared.reserved.0     --------------------------
	.section	.nv.shared.reserved.0,"aw",@nobits
	.weak		__nv_reservedSMEM_offset_0_alias
	.size		__nv_reservedSMEM_offset_0_alias, 0, 64
	.other		__nv_reservedSMEM_offset_0_alias,@"STO_CUDA_RESERVED_SHARED STV_DEFAULT"
__nv_reservedSMEM_offset_0_alias:
	.zero		0
	.zero		64


//--------------------- .nv.constant0.default_function_kernel --------------------------
	.section	.nv.constant0.default_function_kernel,"a",@progbits
	.sectionflags	@""
	.align	4
.nv.constant0.default_function_kernel:
	.zero		912


//--------------------- SYMBOLS --------------------------

	.type		.nv.reservedSmem.offset0,@object
	.size		.nv.reservedSmem.offset0,0x4
